	.headerflags	@"EF_CUDA_TEXMODE_UNIFIED EF_CUDA_64BIT_ADDRESS EF_CUDA_ACCELERATORS EF_CUDA_SM90 EF_CUDA_VIRTUAL_SM(EF_CUDA_SM90)"
	.elftype	@"ET_EXEC"


//--------------------- .nv.info                  --------------------------
	.section	.nv.info,"",@"SHT_CUDA_INFO"
	.align	4


	//----- nvinfo : EIATTR_REGCOUNT
	.align		4
        /*0000*/ 	.byte	0x04, 0x2f
        /*0002*/ 	.short	(.L_1 - .L_0)
	.align		4
.L_0:
        /*0004*/ 	.word	index@(triton_poi_fused_add_convolution_mul_7)
        /*0008*/ 	.word	0x00000010


	//----- nvinfo : EIATTR_MIN_STACK_SIZE
	.align		4
.L_1:
        /*000c*/ 	.byte	0x04, 0x12
        /*000e*/ 	.short	(.L_3 - .L_2)
	.align		4
.L_2:
        /*0010*/ 	.word	index@(triton_poi_fused_add_convolution_mul_7)
        /*0014*/ 	.word	0x00000000


	//----- nvinfo : EIATTR_FRAME_SIZE
	.align		4
.L_3:
        /*0018*/ 	.byte	0x04, 0x11
        /*001a*/ 	.short	(.L_5 - .L_4)
	.align		4
.L_4:
        /*001c*/ 	.word	index@(triton_poi_fused_add_convolution_mul_7)
        /*0020*/ 	.word	0x00000000


	//----- nvinfo : EIATTR_MIN_STACK_SIZE
	.align		4
.L_5:
        /*0024*/ 	.byte	0x04, 0x12
        /*0026*/ 	.short	(.L_7 - .L_6)
	.align		4
.L_6:
        /*0028*/ 	.word	index@(triton_poi_fused_add_convolution_mul_7)
        /*002c*/ 	.word	0x00000000
.L_7:


//--------------------- .nv.info.triton_poi_fused_add_convolution_mul_7 --------------------------
	.section	.nv.info.triton_poi_fused_add_convolution_mul_7,"",@"SHT_CUDA_INFO"
	.sectionflags	@""
	.align	4


	//----- nvinfo : EIATTR_CUDA_API_VERSION
	.align		4
        /*0000*/ 	.byte	0x04, 0x37
        /*0002*/ 	.short	(.L_9 - .L_8)
.L_8:
        /*0004*/ 	.word	0x0000007c


	//----- nvinfo : EIATTR_KPARAM_INFO
	.align		4
.L_9:
        /*0008*/ 	.byte	0x04, 0x17
        /*000a*/ 	.short	(.L_11 - .L_10)
.L_10:
        /*000c*/ 	.word	0x00000000
        /*0010*/ 	.short	0x0004
        /*0012*/ 	.short	0x0020
        /*0014*/ 	.byte	0x00, 0xf0, 0x11, 0x00


	//----- nvinfo : EIATTR_KPARAM_INFO
	.align		4
.L_11:
        /*0018*/ 	.byte	0x04, 0x17
        /*001a*/ 	.short	(.L_13 - .L_12)
.L_12:
        /*001c*/ 	.word	0x00000000
        /*0020*/ 	.short	0x0003
        /*0022*/ 	.short	0x0018
        /*0024*/ 	.byte	0x00, 0xf4, 0x21, 0x00


	//----- nvinfo : EIATTR_KPARAM_INFO
	.align		4
.L_13:
        /*0028*/ 	.byte	0x04, 0x17
        /*002a*/ 	.short	(.L_15 - .L_14)
.L_14:
        /*002c*/ 	.word	0x00000000
        /*0030*/ 	.short	0x0002
        /*0032*/ 	.short	0x0010
        /*0034*/ 	.byte	0x00, 0xf4, 0x21, 0x00


	//----- nvinfo : EIATTR_KPARAM_INFO
	.align		4
.L_15:
        /*0038*/ 	.byte	0x04, 0x17
        /*003a*/ 	.short	(.L_17 - .L_16)
.L_16:
        /*003c*/ 	.word	0x00000000
        /*0040*/ 	.short	0x0001
        /*0042*/ 	.short	0x0008
        /*0044*/ 	.byte	0x00, 0xf4, 0x21, 0x00


	//----- nvinfo : EIATTR_KPARAM_INFO
	.align		4
.L_17:
        /*0048*/ 	.byte	0x04, 0x17
        /*004a*/ 	.short	(.L_19 - .L_18)
.L_18:
        /*004c*/ 	.word	0x00000000
        /*0050*/ 	.short	0x0000
        /*0052*/ 	.short	0x0000
        /*0054*/ 	.byte	0x00, 0xf4, 0x21, 0x00


	//----- nvinfo : EIATTR_SPARSE_MMA_MASK
	.align		4
.L_19:
        /*0058*/ 	.byte	0x03, 0x50
        /*005a*/ 	.short	0x0000


	//----- nvinfo : EIATTR_MAXREG_COUNT
	.align		4
        /*005c*/ 	.byte	0x03, 0x1b
        /*005e*/ 	.short	0x00ff


	//----- nvinfo : EIATTR_EXIT_INSTR_OFFSETS
	.align		4
        /*0060*/ 	.byte	0x04, 0x1c
        /*0062*/ 	.short	(.L_21 - .L_20)


	//   ....[0]....
.L_20:
        /*0064*/ 	.word	0x00000200


	//   ....[1]....
        /*0068*/ 	.word	0x00000220


	//----- nvinfo : EIATTR_REQNTID
	.align		4
.L_21:
        /*006c*/ 	.byte	0x04, 0x10
        /*006e*/ 	.short	(.L_23 - .L_22)
.L_22:
        /*0070*/ 	.word	0x00000080
        /*0074*/ 	.word	0x00000001
        /*0078*/ 	.word	0x00000001


	//----- nvinfo : EIATTR_CBANK_PARAM_SIZE
	.align		4
.L_23:
        /*007c*/ 	.byte	0x03, 0x19
        /*007e*/ 	.short	0x0024


	//----- nvinfo : EIATTR_PARAM_CBANK
	.align		4
        /*0080*/ 	.byte	0x04, 0x0a
        /*0082*/ 	.short	(.L_25 - .L_24)
	.align		4
.L_24:
        /*0084*/ 	.word	index@(.nv.constant0.triton_poi_fused_add_convolution_mul_7)
        /*0088*/ 	.short	0x0210
        /*008a*/ 	.short	0x0024


	//----- nvinfo : EIATTR_SW_WAR
	.align		4
.L_25:
        /*008c*/ 	.byte	0x04, 0x36
        /*008e*/ 	.short	(.L_27 - .L_26)
.L_26:
        /*0090*/ 	.word	0x00000008
.L_27:


//--------------------- .nv.callgraph             --------------------------
	.section	.nv.callgraph,"",@"SHT_CUDA_CALLGRAPH"
	.align	4
	.sectionentsize	8
	.align		4
        /*0000*/ 	.word	0x00000000
	.align		4
        /*0004*/ 	.word	0xffffffff
	.align		4
        /*0008*/ 	.word	0x00000000
	.align		4
        /*000c*/ 	.word	0xfffffffe
	.align		4
        /*0010*/ 	.word	0x00000000
	.align		4
        /*0014*/ 	.word	0xfffffffd
	.align		4
        /*0018*/ 	.word	0x00000000
	.align		4
        /*001c*/ 	.word	0xfffffffc


//--------------------- .text.triton_poi_fused_add_convolution_mul_7 --------------------------
	.section	.text.triton_poi_fused_add_convolution_mul_7,"ax",@progbits
	.align	128
        .global         triton_poi_fused_add_convolution_mul_7
        .type           triton_poi_fused_add_convolution_mul_7,@function
        .size           triton_poi_fused_add_convolution_mul_7,(.L_x_1 - triton_poi_fused_add_convolution_mul_7)
        .other          triton_poi_fused_add_convolution_mul_7,@"STO_CUDA_ENTRY STV_DEFAULT"
triton_poi_fused_add_convolution_mul_7:
.text.triton_poi_fused_add_convolution_mul_7:
[----:B------:R-:W0:Y:S02]  /*0000*/  LDC R1, c[0x0][0x28] ;  /* 0x00000a00ff017b82 */ /* 0x000e240000000800 */
[----:B------:R-:W1:Y:S01]  /*0010*/  S2R R0, SR_TID.X ;  /* 0x0000000000007919 */ /* 0x000e620000002100 */
[----:B------:R-:W2:Y:S01]  /*0020*/  LDC.64 R6, c[0x0][0x218] ;  /* 0x00008600ff067b82 */ /* 0x000ea20000000a00 */
[----:B------:R-:W-:Y:S01]  /*0030*/  ULDC.64 UR4, c[0x0][0x208] ;  /* 0x0000820000047ab9 */ /* 0x000fe20000000a00 */
[----:B------:R-:W3:Y:S06]  /*0040*/  S2R R11, SR_CTAID.X ;  /* 0x00000000000b7919 */ /* 0x000eec0000002500 */
[----:B------:R-:W4:Y:S08]  /*0050*/  LDC.64 R4, c[0x0][0x210] ;  /* 0x00008400ff047b82 */ /* 0x000f300000000a00 */
[----:B------:R-:W5:Y:S01]  /*0060*/  LDC.64 R8, c[0x0][0x220] ;  /* 0x00008800ff087b82 */ /* 0x000f620000000a00 */
[----:B-1----:R-:W-:-:S02]  /*0070*/  LOP3.LUT R0, R0, 0x7f, RZ, 0xc0, !PT ;  /* 0x0000007f00007812 */ /* 0x002fc400078ec0ff */
[----:B---3--:R-:W-:-:S03]  /*0080*/  SHF.R.S32.HI R2, RZ, 0x18, R11 ;  /* 0x00000018ff027819 */ /* 0x008fc6000001140b */
[----:B------:R-:W-:Y:S01]  /*0090*/  IMAD R11, R11, 0x80, R0 ;  /* 0x000000800b0b7824 */ /* 0x000fe200078e0200 */
[----:B------:R-:W-:-:S03]  /*00a0*/  SGXT R0, R2, 0x1 ;  /* 0x000000010200781a */ /* 0x000fc60000000200 */
[C---:B----4-:R-:W-:Y:S01]  /*00b0*/  IMAD.WIDE R4, R11.reuse, 0x4, R4 ;  /* 0x000000040b047825 */ /* 0x050fe200078e0204 */
[----:B------:R-:W1:Y:S01]  /*00c0*/  LDC.64 R2, c[0x0][0x228] ;  /* 0x00008a00ff027b82 */ /* 0x000e620000000a00 */
[----:B------:R-:W-:Y:S02]  /*00d0*/  ISETP.GE.AND P0, PT, R11, 0x100, PT ;  /* 0x000001000b00780c */ /* 0x000fe40003f06270 */
[----:B------:R-:W-:-:S04]  /*00e0*/  LEA.HI R0, R0, R11, RZ, 0x4 ;  /* 0x0000000b00007211 */ /* 0x000fc800078f20ff */
[----:B------:R-:W-:-:S04]  /*00f0*/  SHF.R.S32.HI R0, RZ, 0x4, R0 ;  /* 0x00000004ff007819 */ /* 0x000fc80000011400 */
[----:B------:R-:W-:-:S04]  /*0100*/  LEA.HI R10, R0, R0, RZ, 0x2 ;  /* 0x00000000000a7211 */ /* 0x000fc800078f10ff */
[----:B------:R-:W-:-:S05]  /*0110*/  LOP3.LUT R13, R10, 0xfffffffc, RZ, 0xc0, !PT ;  /* 0xfffffffc0a0d7812 */ /* 0x000fca00078ec0ff */
[----:B------:R-:W-:Y:S02]  /*0120*/  IMAD.IADD R13, R0, 0x1, -R13 ;  /* 0x00000001000d7824 */ /* 0x000fe400078e0a0d */
[----:B------:R-:W-:Y:S02]  /*0130*/  IMAD.MOV.U32 R0, RZ, RZ, RZ ;  /* 0x000000ffff007224 */ /* 0x000fe400078e00ff */
[----:B--2---:R-:W-:Y:S01]  /*0140*/  IMAD.WIDE R6, R13, 0x4, R6 ;  /* 0x000000040d067825 */ /* 0x004fe200078e0206 */
[----:B------:R-:W-:-:S03]  /*0150*/  HFMA2.MMA R13, -RZ, RZ, 0, 0 ;  /* 0x00000000ff0d7435 */ /* 0x000fc600000001ff */
[C---:B-----5:R-:W-:Y:S01]  /*0160*/  IMAD.WIDE R8, R11.reuse, 0x4, R8 ;  /* 0x000000040b087825 */ /* 0x060fe200078e0208 */
[----:B------:R-:W2:Y:S03]  /*0170*/  @!P0 LDG.E R0, desc[UR4][R4.64] ;  /* 0x0000000404008981 */ /* 0x000ea6000c1e1900 */
[----:B-1----:R-:W-:Y:S01]  /*0180*/  IMAD.WIDE R2, R11, 0x4, R2 ;  /* 0x000000040b027825 */ /* 0x002fe200078e0202 */
[----:B------:R-:W-:Y:S02]  /*0190*/  CS2R R10, SRZ ;  /* 0x00000000000a7805 */ /* 0x000fe4000001ff00 */
[----:B------:R-:W2:Y:S04]  /*01a0*/  @!P0 LDG.E.EL R13, desc[UR4][R6.64] ;  /* 0x00000004060d8981 */ /* 0x000ea8000c2e1900 */
[----:B------:R-:W3:Y:S04]  /*01b0*/  @!P0 LDG.E R10, desc[UR4][R8.64] ;  /* 0x00000004080a8981 */ /* 0x000ee8000c1e1900 */
[----:B------:R-:W4:Y:S01]  /*01c0*/  @!P0 LDG.E R11, desc[UR4][R2.64] ;  /* 0x00000004020b8981 */ /* 0x000f22000c1e1900 */
[----:B--2---:R-:W-:-:S04]  /*01d0*/  FADD R13, R13, R0 ;  /* 0x000000000d0d7221 */ /* 0x004fc80000000000 */
[----:B---3--:R-:W-:-:S04]  /*01e0*/  FFMA R10, R13, 0.20000000298023223877, R10 ;  /* 0x3e4ccccd0d0a7823 */ /* 0x008fc8000000000a */
[----:B----4-:R-:W-:Y:S01]  /*01f0*/  FFMA R11, R10, 0.20000000298023223877, R11 ;  /* 0x3e4ccccd0a0b7823 */ /* 0x010fe2000000000b */
[----:B------:R-:W-:Y:S06]  /*0200*/  @P0 EXIT ;  /* 0x000000000000094d */ /* 0x000fec0003800000 */
[----:B------:R-:W-:Y:S01]  /*0210*/  STG.E desc[UR4][R4.64], R11 ;  /* 0x0000000b04007986 */ /* 0x000fe2000c101904 */
[----:B------:R-:W-:Y:S05]  /*0220*/  EXIT ;  /* 0x000000000000794d */ /* 0x000fea0003800000 */
.L_x_0:
[----:B------:R-:W-:-:S00]  /*0230*/  BRA `(.L_x_0) ;  /* 0xfffffffc00fc7947 */ /* 0x000fc0000383ffff */
[----:B------:R-:W-:-:S00]  /*0240*/  NOP ;  /* 0x0000000000007918 */ /* 0x000fc00000000000 */
        /* <DEDUP_REMOVED lines=11> */
.L_x_1:


//--------------------- .nv.constant0.triton_poi_fused_add_convolution_mul_7 --------------------------
	.section	.nv.constant0.triton_poi_fused_add_convolution_mul_7,"a",@progbits
	.sectionflags	@""
	.align	4
.nv.constant0.triton_poi_fused_add_convolution_mul_7:
	.zero		564
